//
// Generated by NVIDIA NVVM Compiler
//
// Compiler Build ID: CL-36424714
// Cuda compilation tools, release 13.0, V13.0.88
// Based on NVVM 20.0.0
//

.version 9.0
.target sm_100
.address_size 64

	// .globl	_Z3addPiPf
.global .align 4 .b8 __cudart_i2opi_f[24] = {65, 144, 67, 60, 153, 149, 98, 219, 192, 221, 52, 245, 209, 87, 39, 252, 41, 21, 68, 78, 110, 131, 249, 162};

.visible .entry _Z3addPiPf(
	.param .u64 .ptr .align 1 _Z3addPiPf_param_0,
	.param .u64 .ptr .align 1 _Z3addPiPf_param_1
)
{
	.local .align 4 .b8 	__local_depot0[28];
	.reg .b64 	%SP;
	.reg .b64 	%SPL;
	.reg .pred 	%p<9>;
	.reg .b32 	%r<42>;
	.reg .b32 	%f<28>;
	.reg .b64 	%rd<29>;
	.reg .b64 	%fd<3>;

	mov.u64 	%SPL, __local_depot0;
	ld.param.u64 	%rd10, [_Z3addPiPf_param_0];
	ld.param.u64 	%rd9, [_Z3addPiPf_param_1];
	cvta.to.global.u64 	%rd11, %rd10;
	add.u64 	%rd1, %SPL, 0;
	mov.u32 	%r1, %tid.x;
	mul.wide.u32 	%rd13, %r1, 4;
	add.s64 	%rd14, %rd11, %rd13;
	ld.global.u32 	%r2, [%rd14];
	cvt.rn.f32.s32 	%f1, %r2;
	mul.f32 	%f7, %f1, 0f3F22F983;
	cvt.rni.s32.f32 	%r41, %f7;
	cvt.rn.f32.s32 	%f8, %r41;
	fma.rn.f32 	%f9, %f8, 0fBFC90FDA, %f1;
	fma.rn.f32 	%f10, %f8, 0fB3A22168, %f9;
	fma.rn.f32 	%f27, %f8, 0fA7C234C5, %f10;
	abs.f32 	%f3, %f1;
	setp.ltu.f32 	%p1, %f3, 0f47CE4780;
	@%p1 bra 	$L__BB0_8;
	setp.neu.f32 	%p2, %f3, 0f7F800000;
	@%p2 bra 	$L__BB0_3;
	mov.f32 	%f13, 0f00000000;
	mul.rn.f32 	%f27, %f1, %f13;
	mov.b32 	%r41, 0;
	bra.uni 	$L__BB0_8;
$L__BB0_3:
	mov.b32 	%r4, %f1;
	shl.b32 	%r18, %r4, 8;
	or.b32  	%r5, %r18, -2147483648;
	mov.b64 	%rd28, 0;
	mov.b32 	%r38, 0;
	mov.u64 	%rd26, __cudart_i2opi_f;
	mov.u64 	%rd27, %rd1;
$L__BB0_4:
	.pragma "nounroll";
	ld.global.nc.u32 	%r19, [%rd26];
	mad.wide.u32 	%rd17, %r19, %r5, %rd28;
	shr.u64 	%rd28, %rd17, 32;
	st.local.u32 	[%rd27], %rd17;
	add.s32 	%r38, %r38, 1;
	add.s64 	%rd27, %rd27, 4;
	add.s64 	%rd26, %rd26, 4;
	setp.ne.s32 	%p3, %r38, 6;
	@%p3 bra 	$L__BB0_4;
	shr.u32 	%r20, %r4, 23;
	st.local.u32 	[%rd1+24], %rd28;
	and.b32  	%r8, %r20, 31;
	and.b32  	%r21, %r20, 224;
	add.s32 	%r22, %r21, -128;
	shr.u32 	%r23, %r22, 5;
	mul.wide.u32 	%rd18, %r23, 4;
	sub.s64 	%rd8, %rd1, %rd18;
	ld.local.u32 	%r39, [%rd8+24];
	ld.local.u32 	%r40, [%rd8+20];
	setp.eq.s32 	%p4, %r8, 0;
	@%p4 bra 	$L__BB0_7;
	shf.l.wrap.b32 	%r39, %r40, %r39, %r8;
	ld.local.u32 	%r24, [%rd8+16];
	shf.l.wrap.b32 	%r40, %r24, %r40, %r8;
$L__BB0_7:
	shr.u32 	%r25, %r39, 30;
	shf.l.wrap.b32 	%r26, %r40, %r39, 2;
	shl.b32 	%r27, %r40, 2;
	shr.u32 	%r28, %r26, 31;
	add.s32 	%r29, %r28, %r25;
	neg.s32 	%r30, %r29;
	setp.lt.s32 	%p5, %r2, 0;
	selp.b32 	%r41, %r30, %r29, %p5;
	xor.b32  	%r31, %r26, %r4;
	shr.s32 	%r32, %r26, 31;
	xor.b32  	%r33, %r32, %r26;
	xor.b32  	%r34, %r32, %r27;
	cvt.u64.u32 	%rd19, %r33;
	shl.b64 	%rd20, %rd19, 32;
	cvt.u64.u32 	%rd21, %r34;
	or.b64  	%rd22, %rd20, %rd21;
	cvt.rn.f64.s64 	%fd1, %rd22;
	mul.f64 	%fd2, %fd1, 0d3BF921FB54442D19;
	cvt.rn.f32.f64 	%f11, %fd2;
	neg.f32 	%f12, %f11;
	setp.lt.s32 	%p6, %r31, 0;
	selp.f32 	%f27, %f12, %f11, %p6;
$L__BB0_8:
	cvta.to.global.u64 	%rd23, %rd9;
	mul.rn.f32 	%f14, %f27, %f27;
	and.b32  	%r36, %r41, 1;
	setp.eq.b32 	%p7, %r36, 1;
	selp.f32 	%f15, 0f3F800000, %f27, %p7;
	fma.rn.f32 	%f16, %f14, %f15, 0f00000000;
	fma.rn.f32 	%f17, %f14, 0f37CBAC00, 0fBAB607ED;
	selp.f32 	%f18, %f17, 0fB94D4153, %p7;
	selp.f32 	%f19, 0f3D2AAABB, 0f3C0885E4, %p7;
	fma.rn.f32 	%f20, %f18, %f14, %f19;
	selp.f32 	%f21, 0fBEFFFFFF, 0fBE2AAAA8, %p7;
	fma.rn.f32 	%f22, %f20, %f14, %f21;
	fma.rn.f32 	%f23, %f22, %f16, %f15;
	and.b32  	%r37, %r41, 2;
	setp.eq.s32 	%p8, %r37, 0;
	mov.f32 	%f24, 0f00000000;
	sub.f32 	%f25, %f24, %f23;
	selp.f32 	%f26, %f23, %f25, %p8;
	add.s64 	%rd25, %rd23, %rd13;
	st.global.f32 	[%rd25], %f26;
	ret;

}


// ===== COMPILED SASS (sm_100) =====

	.target	sm_100

	.elftype	@"ET_EXEC"


//--------------------- .note.nv.tkinfo           --------------------------
	.section	.note.nv.tkinfo,"",@"SHT_NOTE"
	.sectionflags	@"SHF_NOTE_NV_TKINFO"
	.tkinfo
        /*0018*/ 	.word	0x00000002
        /*0030*/ 	.string	""
        /*0030*/ 	.string	"ptxas"
        /*0030*/ 	.string	"Cuda compilation tools, release 13.0, V13.0.88"
        /*0030*/ 	.string	"Build cuda_13.0.r13.0/compiler.36424714_0"
        /*0030*/ 	.string	"-arch sm_100 -m 64 "



//--------------------- .note.nv.cuinfo           --------------------------
	.section	.note.nv.cuinfo,"",@"SHT_NOTE"
	.sectionflags	@"SHF_NOTE_NV_CUINFO"
        /*0018*/ 	.short	0x0002
        /*001a*/ 	.short	0x0064
        /*001c*/ 	.short	0x0082
	.zero		2


//--------------------- .nv.info                  --------------------------
	.section	.nv.info,"",@"SHT_CUDA_INFO"
	.align	4


	//----- nvinfo : EIATTR_REGCOUNT
	.align		4
        /*0000*/ 	.byte	0x04, 0x2f
        /*0002*/ 	.short	(.L_2 - .L_1)
	.align		4
.L_1:
        /*0004*/ 	.word	index@(_Z3addPiPf)
        /*0008*/ 	.word	0x00000013


	//----- nvinfo : EIATTR_FRAME_SIZE
	.align		4
.L_2:
        /*000c*/ 	.byte	0x04, 0x11
        /*000e*/ 	.short	(.L_4 - .L_3)
	.align		4
.L_3:
        /*0010*/ 	.word	index@(_Z3addPiPf)
        /*0014*/ 	.word	0x00000000


	//----- nvinfo : EIATTR_MIN_STACK_SIZE
	.align		4
.L_4:
        /*0018*/ 	.byte	0x04, 0x12
        /*001a*/ 	.short	(.L_6 - .L_5)
	.align		4
.L_5:
        /*001c*/ 	.word	index@(_Z3addPiPf)
        /*0020*/ 	.word	0x00000000
.L_6:


//--------------------- .nv.compat                --------------------------
	.section	.nv.compat,"",@"SHT_CUDA_COMPAT_INFO"
	.align	4
        /*0000*/ 	.byte	0x02, 0x09, 0x00, 0x00, 0x02, 0x02, 0x01, 0x00, 0x02, 0x05, 0x05, 0x00, 0x03, 0x07, 0x01, 0x01
        /*0010*/ 	.byte	0x02, 0x03, 0x00, 0x00, 0x02, 0x06, 0x01, 0x00, 0x04, 0x0b, 0x08, 0x00, 0x01, 0x00, 0x00, 0x00
        /*0020*/ 	.byte	0x00, 0x00, 0x00, 0x00


//--------------------- .nv.info._Z3addPiPf       --------------------------
	.section	.nv.info._Z3addPiPf,"",@"SHT_CUDA_INFO"
	.sectionflags	@""
	.align	4


	//----- nvinfo : EIATTR_CUDA_API_VERSION
	.align		4
        /*0000*/ 	.byte	0x04, 0x37
        /*0002*/ 	.short	(.L_8 - .L_7)
.L_7:
        /*0004*/ 	.word	0x00000082


	//----- nvinfo : EIATTR_KPARAM_INFO
	.align		4
.L_8:
        /*0008*/ 	.byte	0x04, 0x17
        /*000a*/ 	.short	(.L_10 - .L_9)
.L_9:
        /*000c*/ 	.word	0x00000000
        /*0010*/ 	.short	0x0001
        /*0012*/ 	.short	0x0008
        /*0014*/ 	.byte	0x00, 0xf5, 0x21, 0x00


	//----- nvinfo : EIATTR_KPARAM_INFO
	.align		4
.L_10:
        /*0018*/ 	.byte	0x04, 0x17
        /*001a*/ 	.short	(.L_12 - .L_11)
.L_11:
        /*001c*/ 	.word	0x00000000
        /*0020*/ 	.short	0x0000
        /*0022*/ 	.short	0x0000
        /*0024*/ 	.byte	0x00, 0xf5, 0x21, 0x00


	//----- nvinfo : EIATTR_SPARSE_MMA_MASK
	.align		4
.L_12:
        /*0028*/ 	.byte	0x03, 0x50
        /*002a*/ 	.short	0x0000


	//----- nvinfo : EIATTR_MAXREG_COUNT
	.align		4
        /*002c*/ 	.byte	0x03, 0x1b
        /*002e*/ 	.short	0x00ff


	//----- nvinfo : EIATTR_MERCURY_ISA_VERSION
	.align		4
        /*0030*/ 	.byte	0x03, 0x5f
        /*0032*/ 	.short	0x0101


	//----- nvinfo : EIATTR_VRC_CTA_INIT_COUNT
	.align		4
        /*0034*/ 	.byte	0x02, 0x4a
	.zero		1
	.zero		1


	//----- nvinfo : EIATTR_EXIT_INSTR_OFFSETS
	.align		4
        /*0038*/ 	.byte	0x04, 0x1c
        /*003a*/ 	.short	(.L_14 - .L_13)


	//   ....[0]....
.L_13:
        /*003c*/ 	.word	0x00000850


	//----- nvinfo : EIATTR_CRS_STACK_SIZE
	.align		4
.L_14:
        /*0040*/ 	.byte	0x04, 0x1e
        /*0042*/ 	.short	(.L_16 - .L_15)
.L_15:
        /*0044*/ 	.word	0x00000000


	//----- nvinfo : EIATTR_CBANK_PARAM_SIZE
	.align		4
.L_16:
        /*0048*/ 	.byte	0x03, 0x19
        /*004a*/ 	.short	0x0010


	//----- nvinfo : EIATTR_PARAM_CBANK
	.align		4
        /*004c*/ 	.byte	0x04, 0x0a
        /*004e*/ 	.short	(.L_18 - .L_17)
	.align		4
.L_17:
        /*0050*/ 	.word	index@(.nv.constant0._Z3addPiPf)
        /*0054*/ 	.short	0x0380
        /*0056*/ 	.short	0x0010


	//----- nvinfo : EIATTR_SW_WAR
	.align		4
.L_18:
        /*0058*/ 	.byte	0x04, 0x36
        /*005a*/ 	.short	(.L_20 - .L_19)
.L_19:
        /*005c*/ 	.word	0x00000008
.L_20:


//--------------------- .nv.callgraph             --------------------------
	.section	.nv.callgraph,"",@"SHT_CUDA_CALLGRAPH"
	.align	4
	.sectionentsize	8
	.align		4
        /*0000*/ 	.word	0x00000000
	.align		4
        /*0004*/ 	.word	0xffffffff
	.align		4
        /*0008*/ 	.word	0x00000000
	.align		4
        /*000c*/ 	.word	0xfffffffe
	.align		4
        /*0010*/ 	.word	0x00000000
	.align		4
        /*0014*/ 	.word	0xfffffffd
	.align		4
        /*0018*/ 	.word	0x00000000
	.align		4
        /*001c*/ 	.word	0xfffffffc


//--------------------- .nv.constant4             --------------------------
	.section	.nv.constant4,"a",@progbits
	.align	8
	.align		8
.nv.constant4:
        /*0000*/ 	.dword	__cudart_i2opi_f


//--------------------- .text._Z3addPiPf          --------------------------
	.section	.text._Z3addPiPf,"ax",@progbits
	.align	128
        .global         _Z3addPiPf
        .type           _Z3addPiPf,@function
        .size           _Z3addPiPf,(.L_x_6 - _Z3addPiPf)
        .other          _Z3addPiPf,@"STO_CUDA_ENTRY STV_DEFAULT"
_Z3addPiPf:
.text._Z3addPiPf:
[----:B------:R-:W-:Y:S01]  /*0000*/  LDC R1, c[0x0][0x37c] ;  /* 0x0000df00ff017b82 */ /* 0x000fe20000000800 */
[----:B------:R-:W0:Y:S07]  /*0010*/  S2R R2, SR_TID.X ;  /* 0x0000000000027919 */ /* 0x000e2e0000002100 */
[----:B------:R-:W0:Y:S01]  /*0020*/  LDC.64 R4, c[0x0][0x380] ;  /* 0x0000e000ff047b82 */ /* 0x000e220000000a00 */
[----:B------:R-:W1:Y:S01]  /*0030*/  LDCU.64 UR6, c[0x0][0x358] ;  /* 0x00006b00ff0677ac */ /* 0x000e620008000a00 */
[----:B0-----:R-:W-:-:S05]  /*0040*/  IMAD.WIDE.U32 R4, R2, 0x4, R4 ;  /* 0x0000000402047825 */ /* 0x001fca00078e0004 */
[----:B-1----:R-:W2:Y:S01]  /*0050*/  LDG.E R3, desc[UR6][R4.64] ;  /* 0x0000000604037981 */ /* 0x002ea2000c1e1900 */
[----:B------:R-:W-:Y:S01]  /*0060*/  BSSY.RECONVERGENT B0, `(.L_x_0) ;  /* 0x000006a000007945 */ /* 0x000fe20003800200 */
[----:B--2---:R-:W-:-:S04]  /*0070*/  I2FP.F32.S32 R0, R3 ;  /* 0x0000000300007245 */ /* 0x004fc80000201400 */
[C---:B------:R-:W-:Y:S01]  /*0080*/  FSETP.GE.AND P0, PT, |R0|.reuse, 105615, PT ;  /* 0x47ce47800000780b */ /* 0x040fe20003f06200 */
[----:B------:R-:W-:-:S04]  /*0090*/  FMUL R6, R0, 0.63661974668502807617 ;  /* 0x3f22f98300067820 */ /* 0x000fc80000400000 */
[----:B------:R-:W0:Y:S02]  /*00a0*/  F2I.NTZ R9, R6 ;  /* 0x0000000600097305 */ /* 0x000e240000203100 */
[----:B0-----:R-:W-:-:S05]  /*00b0*/  I2FP.F32.S32 R7, R9 ;  /* 0x0000000900077245 */ /* 0x001fca0000201400 */
[----:B------:R-:W-:-:S04]  /*00c0*/  FFMA R8, R7, -1.5707962512969970703, R0 ;  /* 0xbfc90fda07087823 */ /* 0x000fc80000000000 */
[----:B------:R-:W-:-:S04]  /*00d0*/  FFMA R8, R7, -7.5497894158615963534e-08, R8 ;  /* 0xb3a2216807087823 */ /* 0x000fc80000000008 */
[----:B------:R-:W-:Y:S01]  /*00e0*/  FFMA R7, R7, -5.3903029534742383927e-15, R8 ;  /* 0xa7c234c507077823 */ /* 0x000fe20000000008 */
[----:B------:R-:W-:Y:S06]  /*00f0*/  @!P0 BRA `(.L_x_1) ;  /* 0x0000000400808947 */ /* 0x000fec0003800000 */
[----:B------:R-:W-:-:S13]  /*0100*/  FSETP.NEU.AND P0, PT, |R0|, +INF , PT ;  /* 0x7f8000000000780b */ /* 0x000fda0003f0d200 */
[----:B------:R-:W-:Y:S01]  /*0110*/  @!P0 FMUL R7, RZ, R0 ;  /* 0x00000000ff078220 */ /* 0x000fe20000400000 */
[----:B------:R-:W-:Y:S01]  /*0120*/  @!P0 IMAD.MOV.U32 R9, RZ, RZ, RZ ;  /* 0x000000ffff098224 */ /* 0x000fe200078e00ff */
[----:B------:R-:W-:Y:S06]  /*0130*/  @!P0 BRA `(.L_x_1) ;  /* 0x0000000400708947 */ /* 0x000fec0003800000 */
[----:B------:R-:W-:Y:S01]  /*0140*/  IMAD.SHL.U32 R5, R0, 0x100, RZ ;  /* 0x0000010000057824 */ /* 0x000fe200078e00ff */
[----:B------:R-:W0:Y:S01]  /*0150*/  LDCU.64 UR8, c[0x4][URZ] ;  /* 0x01000000ff0877ac */ /* 0x000e220008000a00 */
[----:B------:R-:W-:Y:S02]  /*0160*/  IMAD.MOV.U32 R4, RZ, RZ, RZ ;  /* 0x000000ffff047224 */ /* 0x000fe400078e00ff */
[----:B------:R-:W-:Y:S01]  /*0170*/  IMAD.MOV.U32 R16, RZ, RZ, RZ ;  /* 0x000000ffff107224 */ /* 0x000fe200078e00ff */
[----:B------:R-:W-:Y:S01]  /*0180*/  LOP3.LUT R5, R5, 0x80000000, RZ, 0xfc, !PT ;  /* 0x8000000005057812 */ /* 0x000fe200078efcff */
[----:B------:R-:W-:Y:S01]  /*0190*/  UMOV UR5, URZ ;  /* 0x000000ff00057c82 */ /* 0x000fe20008000000 */
[----:B------:R-:W-:-:S05]  /*01a0*/  UMOV UR4, URZ ;  /* 0x000000ff00047c82 */ /* 0x000fca0008000000 */
.L_x_2:
[----:B0-----:R-:W-:Y:S02]  /*01b0*/  IMAD.U32 R8, RZ, RZ, UR8 ;  /* 0x00000008ff087e24 */ /* 0x001fe4000f8e00ff */
[----:B------:R-:W-:-:S05]  /*01c0*/  IMAD.U32 R9, RZ, RZ, UR9 ;  /* 0x00000009ff097e24 */ /* 0x000fca000f8e00ff */
[----:B------:R-:W2:Y:S01]  /*01d0*/  LDG.E.CONSTANT R6, desc[UR6][R8.64] ;  /* 0x0000000608067981 */ /* 0x000ea2000c1e9900 */
[----:B------:R-:W-:Y:S01]  /*01e0*/  UIADD3 UR4, UPT, UPT, UR4, 0x1, URZ ;  /* 0x0000000104047890 */ /* 0x000fe2000fffe0ff */
[C---:B------:R-:W-:Y:S01]  /*01f0*/  ISETP.EQ.AND P0, PT, R16.reuse, RZ, PT ;  /* 0x000000ff1000720c */ /* 0x040fe20003f02270 */
[----:B------:R-:W-:Y:S01]  /*0200*/  UIADD3 UR8, UP1, UPT, UR8, 0x4, URZ ;  /* 0x0000000408087890 */ /* 0x000fe2000ff3e0ff */
[C---:B------:R-:W-:Y:S01]  /*0210*/  ISETP.EQ.AND P1, PT, R16.reuse, 0x4, PT ;  /* 0x000000041000780c */ /* 0x040fe20003f22270 */
[----:B------:R-:W-:Y:S01]  /*0220*/  UISETP.NE.AND UP0, UPT, UR4, 0x6, UPT ;  /* 0x000000060400788c */ /* 0x000fe2000bf05270 */
[C---:B------:R-:W-:Y:S01]  /*0230*/  ISETP.EQ.AND P2, PT, R16.reuse, 0x8, PT ;  /* 0x000000081000780c */ /* 0x040fe20003f42270 */
[----:B------:R-:W-:Y:S01]  /*0240*/  UIADD3.X UR9, UPT, UPT, URZ, UR9, URZ, UP1, !UPT ;  /* 0x00000009ff097290 */ /* 0x000fe20008ffe4ff */
[C---:B------:R-:W-:Y:S02]  /*0250*/  ISETP.EQ.AND P3, PT, R16.reuse, 0xc, PT ;  /* 0x0000000c1000780c */ /* 0x040fe40003f62270 */
[----:B------:R-:W-:-:S02]  /*0260*/  ISETP.EQ.AND P4, PT, R16, 0x10, PT ;  /* 0x000000101000780c */ /* 0x000fc40003f82270 */
[C---:B------:R-:W-:Y:S02]  /*0270*/  ISETP.EQ.AND P5, PT, R16.reuse, 0x14, PT ;  /* 0x000000141000780c */ /* 0x040fe40003fa2270 */
[----:B------:R-:W-:Y:S01]  /*0280*/  IADD3 R16, PT, PT, R16, 0x4, RZ ;  /* 0x0000000410107810 */ /* 0x000fe20007ffe0ff */
[----:B--2---:R-:W-:-:S03]  /*0290*/  IMAD.WIDE.U32 R6, R6, R5, RZ ;  /* 0x0000000506067225 */ /* 0x004fc600078e00ff */
[----:B------:R-:W-:-:S04]  /*02a0*/  IADD3 R6, P6, PT, R6, R4, RZ ;  /* 0x0000000406067210 */ /* 0x000fc80007fde0ff */
[----:B------:R-:W-:Y:S01]  /*02b0*/  IADD3.X R4, PT, PT, R7, UR5, RZ, P6, !PT ;  /* 0x0000000507047c10 */ /* 0x000fe2000b7fe4ff */
[--C-:B------:R-:W-:Y:S01]  /*02c0*/  @P1 IMAD.MOV.U32 R11, RZ, RZ, R6.reuse ;  /* 0x000000ffff0b1224 */ /* 0x100fe200078e0006 */
[----:B------:R-:W-:Y:S01]  /*02d0*/  @P0 MOV R10, R6 ;  /* 0x00000006000a0202 */ /* 0x000fe20000000f00 */
[--C-:B------:R-:W-:Y:S02]  /*02e0*/  @P2 IMAD.MOV.U32 R12, RZ, RZ, R6.reuse ;  /* 0x000000ffff0c2224 */ /* 0x100fe400078e0006 */
[--C-:B------:R-:W-:Y:S02]  /*02f0*/  @P3 IMAD.MOV.U32 R13, RZ, RZ, R6.reuse ;  /* 0x000000ffff0d3224 */ /* 0x100fe400078e0006 */
[--C-:B------:R-:W-:Y:S02]  /*0300*/  @P4 IMAD.MOV.U32 R14, RZ, RZ, R6.reuse ;  /* 0x000000ffff0e4224 */ /* 0x100fe400078e0006 */
[----:B------:R-:W-:Y:S01]  /*0310*/  @P5 IMAD.MOV.U32 R15, RZ, RZ, R6 ;  /* 0x000000ffff0f5224 */ /* 0x000fe200078e0006 */
[----:B------:R-:W-:Y:S06]  /*0320*/  BRA.U UP0, `(.L_x_2) ;  /* 0xfffffffd00a07547 */ /* 0x000fec000b83ffff */
[----:B------:R-:W-:Y:S01]  /*0330*/  SHF.R.U32.HI R5, RZ, 0x17, R0 ;  /* 0x00000017ff057819 */ /* 0x000fe20000011600 */
[----:B------:R-:W-:Y:S03]  /*0340*/  BSSY.RECONVERGENT B1, `(.L_x_3) ;  /* 0x0000029000017945 */ /* 0x000fe60003800200 */
[C---:B------:R-:W-:Y:S02]  /*0350*/  LOP3.LUT R6, R5.reuse, 0xe0, RZ, 0xc0, !PT ;  /* 0x000000e005067812 */ /* 0x040fe400078ec0ff */
[----:B------:R-:W-:-:S03]  /*0360*/  LOP3.LUT P6, RZ, R5, 0x1f, RZ, 0xc0, !PT ;  /* 0x0000001f05ff7812 */ /* 0x000fc600078cc0ff */
[----:B------:R-:W-:-:S05]  /*0370*/  VIADD R6, R6, 0xffffff80 ;  /* 0xffffff8006067836 */ /* 0x000fca0000000000 */
[----:B------:R-:W-:-:S05]  /*0380*/  SHF.R.U32.HI R6, RZ, 0x5, R6 ;  /* 0x00000005ff067819 */ /* 0x000fca0000011606 */
[----:B------:R-:W-:-:S05]  /*0390*/  IMAD.U32 R9, R6, -0x4, RZ ;  /* 0xfffffffc06097824 */ /* 0x000fca00078e00ff */
[C---:B------:R-:W-:Y:S02]  /*03a0*/  ISETP.EQ.AND P3, PT, R9.reuse, -0x18, PT ;  /* 0xffffffe80900780c */ /* 0x040fe40003f62270 */
[C---:B------:R-:W-:Y:S02]  /*03b0*/  ISETP.EQ.AND P4, PT, R9.reuse, -0x14, PT ;  /* 0xffffffec0900780c */ /* 0x040fe40003f82270 */
[C---:B------:R-:W-:Y:S02]  /*03c0*/  ISETP.EQ.AND P2, PT, R9.reuse, -0x10, PT ;  /* 0xfffffff00900780c */ /* 0x040fe40003f42270 */
[C---:B------:R-:W-:Y:S02]  /*03d0*/  ISETP.EQ.AND P1, PT, R9.reuse, -0xc, PT ;  /* 0xfffffff40900780c */ /* 0x040fe40003f22270 */
[C---:B------:R-:W-:Y:S02]  /*03e0*/  ISETP.EQ.AND P0, PT, R9.reuse, -0x8, PT ;  /* 0xfffffff80900780c */ /* 0x040fe40003f02270 */
[----:B------:R-:W-:-:S03]  /*03f0*/  ISETP.EQ.AND P5, PT, R9, RZ, PT ;  /* 0x000000ff0900720c */ /* 0x000fc60003fa2270 */
[--C-:B------:R-:W-:Y:S01]  /*0400*/  @P3 IMAD.MOV.U32 R6, RZ, RZ, R10.reuse ;  /* 0x000000ffff063224 */ /* 0x100fe200078e000a */
[C---:B------:R-:W-:Y:S01]  /*0410*/  ISETP.EQ.AND P3, PT, R9.reuse, -0x4, PT ;  /* 0xfffffffc0900780c */ /* 0x040fe20003f62270 */
[----:B------:R-:W-:Y:S02]  /*0420*/  @P4 IMAD.MOV.U32 R7, RZ, RZ, R10 ;  /* 0x000000ffff074224 */ /* 0x000fe400078e000a */
[----:B------:R-:W-:Y:S01]  /*0430*/  @P4 IMAD.MOV.U32 R6, RZ, RZ, R11 ;  /* 0x000000ffff064224 */ /* 0x000fe200078e000b */
[----:B------:R-:W-:Y:S01]  /*0440*/  ISETP.EQ.AND P4, PT, R9, 0x4, PT ;  /* 0x000000040900780c */ /* 0x000fe20003f82270 */
[----:B------:R-:W-:Y:S01]  /*0450*/  @P2 IMAD.MOV.U32 R6, RZ, RZ, R12 ;  /* 0x000000ffff062224 */ /* 0x000fe200078e000c */
[----:B------:R-:W-:Y:S01]  /*0460*/  @P2 MOV R7, R11 ;  /* 0x0000000b00072202 */ /* 0x000fe20000000f00 */
[----:B------:R-:W-:Y:S02]  /*0470*/  @P1 IMAD.MOV.U32 R6, RZ, RZ, R13 ;  /* 0x000000ffff061224 */ /* 0x000fe400078e000d */
[----:B------:R-:W-:-:S02]  /*0480*/  @P0 IMAD.MOV.U32 R6, RZ, RZ, R14 ;  /* 0x000000ffff060224 */ /* 0x000fc400078e000e */
[----:B------:R-:W-:Y:S02]  /*0490*/  @P1 IMAD.MOV.U32 R7, RZ, RZ, R12 ;  /* 0x000000ffff071224 */ /* 0x000fe400078e000c */
[----:B------:R-:W-:Y:S02]  /*04a0*/  @P3 IMAD.MOV.U32 R6, RZ, RZ, R15 ;  /* 0x000000ffff063224 */ /* 0x000fe400078e000f */
[--C-:B------:R-:W-:Y:S02]  /*04b0*/  @P5 IMAD.MOV.U32 R6, RZ, RZ, R4.reuse ;  /* 0x000000ffff065224 */ /* 0x100fe400078e0004 */
[----:B------:R-:W-:Y:S01]  /*04c0*/  @P0 IMAD.MOV.U32 R7, RZ, RZ, R13 ;  /* 0x000000ffff070224 */ /* 0x000fe200078e000d */
[----:B------:R-:W-:Y:S01]  /*04d0*/  @P3 MOV R7, R14 ;  /* 0x0000000e00073202 */ /* 0x000fe20000000f00 */
[----:B------:R-:W-:Y:S01]  /*04e0*/  @P5 IMAD.MOV.U32 R7, RZ, RZ, R15 ;  /* 0x000000ffff075224 */ /* 0x000fe200078e000f */
[----:B------:R-:W-:Y:S01]  /*04f0*/  MOV R8, R6 ;  /* 0x0000000600087202 */ /* 0x000fe20000000f00 */
[----:B------:R-:W-:Y:S01]  /*0500*/  @P4 IMAD.MOV.U32 R7, RZ, RZ, R4 ;  /* 0x000000ffff074224 */ /* 0x000fe200078e0004 */
[----:B------:R-:W-:Y:S06]  /*0510*/  @!P6 BRA `(.L_x_4) ;  /* 0x00000000002ce947 */ /* 0x000fec0003800000 */
[----:B------:R-:W-:Y:S01]  /*0520*/  @P2 IMAD.MOV.U32 R6, RZ, RZ, R10 ;  /* 0x000000ffff062224 */ /* 0x000fe200078e000a */
[----:B------:R-:W-:Y:S01]  /*0530*/  LOP3.LUT R5, R5, 0x1f, RZ, 0xc0, !PT ;  /* 0x0000001f05057812 */ /* 0x000fe200078ec0ff */
[----:B------:R-:W-:Y:S02]  /*0540*/  @P1 IMAD.MOV.U32 R6, RZ, RZ, R11 ;  /* 0x000000ffff061224 */ /* 0x000fe400078e000b */
[----:B------:R-:W-:Y:S01]  /*0550*/  @P0 IMAD.MOV.U32 R6, RZ, RZ, R12 ;  /* 0x000000ffff060224 */ /* 0x000fe200078e000c */
[----:B------:R-:W-:Y:S01]  /*0560*/  ISETP.EQ.AND P0, PT, R9, 0x8, PT ;  /* 0x000000080900780c */ /* 0x000fe20003f02270 */
[----:B------:R-:W-:Y:S01]  /*0570*/  @P3 IMAD.MOV.U32 R6, RZ, RZ, R13 ;  /* 0x000000ffff063224 */ /* 0x000fe200078e000d */
[----:B------:R-:W-:Y:S01]  /*0580*/  @P5 MOV R6, R14 ;  /* 0x0000000e00065202 */ /* 0x000fe20000000f00 */
[----:B------:R-:W-:Y:S01]  /*0590*/  @P4 IMAD.MOV.U32 R6, RZ, RZ, R15 ;  /* 0x000000ffff064224 */ /* 0x000fe200078e000f */
[----:B------:R-:W-:-:S09]  /*05a0*/  SHF.L.W.U32.HI R8, R7, R5, R8 ;  /* 0x0000000507087219 */ /* 0x000fd20000010e08 */
[----:B------:R-:W-:-:S05]  /*05b0*/  @P0 IMAD.MOV.U32 R6, RZ, RZ, R4 ;  /* 0x000000ffff060224 */ /* 0x000fca00078e0004 */
[----:B------:R-:W-:-:S07]  /*05c0*/  SHF.L.W.U32.HI R7, R6, R5, R7 ;  /* 0x0000000506077219 */ /* 0x000fce0000010e07 */
.L_x_4:
[----:B------:R-:W-:Y:S05]  /*05d0*/  BSYNC.RECONVERGENT B1 ;  /* 0x0000000000017941 */ /* 0x000fea0003800200 */
.L_x_3:
[C-C-:B------:R-:W-:Y:S01]  /*05e0*/  SHF.L.W.U32.HI R9, R7.reuse, 0x2, R8.reuse ;  /* 0x0000000207097819 */ /* 0x140fe20000010e08 */
[----:B------:R-:W-:Y:S01]  /*05f0*/  IMAD.SHL.U32 R7, R7, 0x4, RZ ;  /* 0x0000000407077824 */ /* 0x000fe200078e00ff */
[----:B------:R-:W-:Y:S01]  /*0600*/  UMOV UR4, 0x54442d19 ;  /* 0x54442d1900047882 */ /* 0x000fe20000000000 */
[----:B------:R-:W-:Y:S01]  /*0610*/  UMOV UR5, 0x3bf921fb ;  /* 0x3bf921fb00057882 */ /* 0x000fe20000000000 */
[----:B------:R-:W-:Y:S02]  /*0620*/  SHF.R.S32.HI R4, RZ, 0x1f, R9 ;  /* 0x0000001fff047819 */ /* 0x000fe40000011409 */
[----:B------:R-:W-:Y:S02]  /*0630*/  SHF.R.U32.HI R8, RZ, 0x1e, R8 ;  /* 0x0000001eff087819 */ /* 0x000fe40000011608 */
[C---:B------:R-:W-:Y:S02]  /*0640*/  LOP3.LUT R6, R4.reuse, R7, RZ, 0x3c, !PT ;  /* 0x0000000704067212 */ /* 0x040fe400078e3cff */
[----:B------:R-:W-:-:S02]  /*0650*/  LOP3.LUT R7, R4, R9, RZ, 0x3c, !PT ;  /* 0x0000000904077212 */ /* 0x000fc400078e3cff */
[----:B------:R-:W-:Y:S02]  /*0660*/  ISETP.GE.AND P0, PT, R3, RZ, PT ;  /* 0x000000ff0300720c */ /* 0x000fe40003f06270 */
[----:B------:R-:W0:Y:S01]  /*0670*/  I2F.F64.S64 R4, R6 ;  /* 0x0000000600047312 */ /* 0x000e220000301c00 */
[C---:B------:R-:W-:Y:S02]  /*0680*/  LOP3.LUT R0, R9.reuse, R0, RZ, 0x3c, !PT ;  /* 0x0000000009007212 */ /* 0x040fe400078e3cff */
[----:B------:R-:W-:Y:S02]  /*0690*/  LEA.HI R9, R9, R8, RZ, 0x1 ;  /* 0x0000000809097211 */ /* 0x000fe400078f08ff */
[----:B------:R-:W-:-:S03]  /*06a0*/  ISETP.GE.AND P1, PT, R0, RZ, PT ;  /* 0x000000ff0000720c */ /* 0x000fc60003f26270 */
[----:B------:R-:W-:-:S05]  /*06b0*/  IMAD.MOV R0, RZ, RZ, -R9 ;  /* 0x000000ffff007224 */ /* 0x000fca00078e0a09 */
[----:B------:R-:W-:Y:S01]  /*06c0*/  @!P0 MOV R9, R0 ;  /* 0x0000000000098202 */ /* 0x000fe20000000f00 */
[----:B0-----:R-:W-:-:S10]  /*06d0*/  DMUL R4, R4, UR4 ;  /* 0x0000000404047c28 */ /* 0x001fd40008000000 */
[----:B------:R-:W0:Y:S02]  /*06e0*/  F2F.F32.F64 R4, R4 ;  /* 0x0000000400047310 */ /* 0x000e240000301000 */
[----:B0-----:R-:W-:-:S07]  /*06f0*/  FSEL R7, -R4, R4, !P1 ;  /* 0x0000000404077208 */ /* 0x001fce0004800100 */
.L_x_1:
[----:B------:R-:W-:Y:S05]  /*0700*/  BSYNC.RECONVERGENT B0 ;  /* 0x0000000000007941 */ /* 0x000fea0003800200 */
.L_x_0:
[----:B------:R-:W-:Y:S01]  /*0710*/  LOP3.LUT R6, R9, 0x1, RZ, 0xc0, !PT ;  /* 0x0000000109067812 */ /* 0x000fe200078ec0ff */
[----:B------:R-:W-:Y:S02]  /*0720*/  IMAD.MOV.U32 R0, RZ, RZ, 0x37cbac00 ;  /* 0x37cbac00ff007424 */ /* 0x000fe400078e00ff */
[----:B------:R-:W-:Y:S01]  /*0730*/  FMUL R3, R7, R7 ;  /* 0x0000000707037220 */ /* 0x000fe20000400000 */
[----:B------:R-:W0:Y:S01]  /*0740*/  LDC.64 R4, c[0x0][0x388] ;  /* 0x0000e200ff047b82 */ /* 0x000e220000000a00 */
[----:B------:R-:W-:Y:S01]  /*0750*/  ISETP.NE.U32.AND P0, PT, R6, 0x1, PT ;  /* 0x000000010600780c */ /* 0x000fe20003f05070 */
[----:B------:R-:W-:Y:S02]  /*0760*/  IMAD.MOV.U32 R6, RZ, RZ, 0x3d2aaabb ;  /* 0x3d2aaabbff067424 */ /* 0x000fe400078e00ff */
[----:B------:R-:W-:Y:S01]  /*0770*/  FFMA R0, R3, R0, -0.0013887860113754868507 ;  /* 0xbab607ed03007423 */ /* 0x000fe20000000000 */
[----:B------:R-:W-:Y:S01]  /*0780*/  IMAD.MOV.U32 R8, RZ, RZ, 0x3effffff ;  /* 0x3effffffff087424 */ /* 0x000fe200078e00ff */
[----:B------:R-:W-:-:S02]  /*0790*/  LOP3.LUT P1, RZ, R9, 0x2, RZ, 0xc0, !PT ;  /* 0x0000000209ff7812 */ /* 0x000fc4000782c0ff */
[----:B------:R-:W-:Y:S02]  /*07a0*/  FSEL R6, R6, 0.0083327032625675201416, !P0 ;  /* 0x3c0885e406067808 */ /* 0x000fe40004000000 */
[----:B------:R-:W-:Y:S02]  /*07b0*/  FSEL R0, R0, -0.00019574658654164522886, !P0 ;  /* 0xb94d415300007808 */ /* 0x000fe40004000000 */
[----:B------:R-:W-:-:S03]  /*07c0*/  FSEL R9, -R8, -0.16666662693023681641, !P0 ;  /* 0xbe2aaaa808097808 */ /* 0x000fc60004000100 */
[----:B------:R-:W-:Y:S01]  /*07d0*/  FFMA R6, R3, R0, R6 ;  /* 0x0000000003067223 */ /* 0x000fe20000000006 */
[----:B------:R-:W-:-:S03]  /*07e0*/  FSEL R0, R7, 1, P0 ;  /* 0x3f80000007007808 */ /* 0x000fc60000000000 */
[C---:B------:R-:W-:Y:S02]  /*07f0*/  FFMA R6, R3.reuse, R6, R9 ;  /* 0x0000000603067223 */ /* 0x040fe40000000009 */
[----:B------:R-:W-:-:S04]  /*0800*/  FFMA R3, R3, R0, RZ ;  /* 0x0000000003037223 */ /* 0x000fc800000000ff */
[----:B------:R-:W-:Y:S01]  /*0810*/  FFMA R3, R3, R6, R0 ;  /* 0x0000000603037223 */ /* 0x000fe20000000000 */
[----:B0-----:R-:W-:-:S04]  /*0820*/  IMAD.WIDE.U32 R4, R2, 0x4, R4 ;  /* 0x0000000402047825 */ /* 0x001fc800078e0004 */
[----:B------:R-:W-:-:S05]  /*0830*/  @P1 FADD R3, RZ, -R3 ;  /* 0x80000003ff031221 */ /* 0x000fca0000000000 */
[----:B------:R-:W-:Y:S01]  /*0840*/  STG.E desc[UR6][R4.64], R3 ;  /* 0x0000000304007986 */ /* 0x000fe2000c101906 */
[----:B------:R-:W-:Y:S05]  /*0850*/  EXIT ;  /* 0x000000000000794d */ /* 0x000fea0003800000 */
.L_x_5:
[----:B------:R-:W-:-:S00]  /*0860*/  BRA `(.L_x_5) ;  /* 0xfffffffc00fc7947 */ /* 0x000fc0000383ffff */
[----:B------:R-:W-:-:S00]  /*0870*/  NOP ;  /* 0x0000000000007918 */ /* 0x000fc00000000000 */
        /* <DEDUP_REMOVED lines=8> */
.L_x_6:


//--------------------- .nv.global.init           --------------------------
	.section	.nv.global.init,"aw",@progbits
	.align	4
.nv.global.init:
	.type		__cudart_i2opi_f,@object
	.size		__cudart_i2opi_f,(.L_0 - __cudart_i2opi_f)
__cudart_i2opi_f:
        /*0000*/ 	.byte	0x41, 0x90, 0x43, 0x3c, 0x99, 0x95, 0x62, 0xdb, 0xc0, 0xdd, 0x34, 0xf5, 0xd1, 0x57, 0x27, 0xfc
        /*0010*/ 	.byte	0x29, 0x15, 0x44, 0x4e, 0x6e, 0x83, 0xf9, 0xa2
.L_0:


//--------------------- .nv.shared.reserved.0     --------------------------
	.section	.nv.shared.reserved.0,"aw",@nobits
	.weak		__nv_reservedSMEM_offset_0_alias
	.size		__nv_reservedSMEM_offset_0_alias, 0, 64
	.other		__nv_reservedSMEM_offset_0_alias,@"STO_CUDA_RESERVED_SHARED STV_DEFAULT"
__nv_reservedSMEM_offset_0_alias:
	.zero		0
	.zero		64


//--------------------- .nv.constant0._Z3addPiPf  --------------------------
	.section	.nv.constant0._Z3addPiPf,"a",@progbits
	.sectionflags	@""
	.align	4
.nv.constant0._Z3addPiPf:
	.zero		912


//--------------------- SYMBOLS --------------------------

	.type		.nv.reservedSmem.offset0,@object
	.size		.nv.reservedSmem.offset0,0x4
